	.headerflags	@"EF_CUDA_TEXMODE_UNIFIED EF_CUDA_64BIT_ADDRESS EF_CUDA_ACCELERATORS EF_CUDA_SM90 EF_CUDA_VIRTUAL_SM(EF_CUDA_SM90)"
	.elftype	@"ET_EXEC"


//--------------------- .nv.info                  --------------------------
	.section	.nv.info,"",@"SHT_CUDA_INFO"
	.align	4


	//----- nvinfo : EIATTR_REGCOUNT
	.align		4
        /*0000*/ 	.byte	0x04, 0x2f
        /*0002*/ 	.short	(.L_1 - .L_0)
	.align		4
.L_0:
        /*0004*/ 	.word	index@(triton_poi_fused_stack_8)
        /*0008*/ 	.word	0x00000010


	//----- nvinfo : EIATTR_MIN_STACK_SIZE
	.align		4
.L_1:
        /*000c*/ 	.byte	0x04, 0x12
        /*000e*/ 	.short	(.L_3 - .L_2)
	.align		4
.L_2:
        /*0010*/ 	.word	index@(triton_poi_fused_stack_8)
        /*0014*/ 	.word	0x00000000


	//----- nvinfo : EIATTR_FRAME_SIZE
	.align		4
.L_3:
        /*0018*/ 	.byte	0x04, 0x11
        /*001a*/ 	.short	(.L_5 - .L_4)
	.align		4
.L_4:
        /*001c*/ 	.word	index@(triton_poi_fused_stack_8)
        /*0020*/ 	.word	0x00000000


	//----- nvinfo : EIATTR_MIN_STACK_SIZE
	.align		4
.L_5:
        /*0024*/ 	.byte	0x04, 0x12
        /*0026*/ 	.short	(.L_7 - .L_6)
	.align		4
.L_6:
        /*0028*/ 	.word	index@(triton_poi_fused_stack_8)
        /*002c*/ 	.word	0x00000000
.L_7:


//--------------------- .nv.info.triton_poi_fused_stack_8 --------------------------
	.section	.nv.info.triton_poi_fused_stack_8,"",@"SHT_CUDA_INFO"
	.sectionflags	@""
	.align	4


	//----- nvinfo : EIATTR_CUDA_API_VERSION
	.align		4
        /*0000*/ 	.byte	0x04, 0x37
        /*0002*/ 	.short	(.L_9 - .L_8)
.L_8:
        /*0004*/ 	.word	0x0000007c


	//----- nvinfo : EIATTR_KPARAM_INFO
	.align		4
.L_9:
        /*0008*/ 	.byte	0x04, 0x17
        /*000a*/ 	.short	(.L_11 - .L_10)
.L_10:
        /*000c*/ 	.word	0x00000000
        /*0010*/ 	.short	0x0005
        /*0012*/ 	.short	0x0028
        /*0014*/ 	.byte	0x00, 0xf0, 0x11, 0x00


	//----- nvinfo : EIATTR_KPARAM_INFO
	.align		4
.L_11:
        /*0018*/ 	.byte	0x04, 0x17
        /*001a*/ 	.short	(.L_13 - .L_12)
.L_12:
        /*001c*/ 	.word	0x00000000
        /*0020*/ 	.short	0x0004
        /*0022*/ 	.short	0x0020
        /*0024*/ 	.byte	0x00, 0xf4, 0x21, 0x00


	//----- nvinfo : EIATTR_KPARAM_INFO
	.align		4
.L_13:
        /*0028*/ 	.byte	0x04, 0x17
        /*002a*/ 	.short	(.L_15 - .L_14)
.L_14:
        /*002c*/ 	.word	0x00000000
        /*0030*/ 	.short	0x0003
        /*0032*/ 	.short	0x0018
        /*0034*/ 	.byte	0x00, 0xf4, 0x21, 0x00


	//----- nvinfo : EIATTR_KPARAM_INFO
	.align		4
.L_15:
        /*0038*/ 	.byte	0x04, 0x17
        /*003a*/ 	.short	(.L_17 - .L_16)
.L_16:
        /*003c*/ 	.word	0x00000000
        /*0040*/ 	.short	0x0002
        /*0042*/ 	.short	0x0010
        /*0044*/ 	.byte	0x00, 0xf4, 0x21, 0x00


	//----- nvinfo : EIATTR_KPARAM_INFO
	.align		4
.L_17:
        /*0048*/ 	.byte	0x04, 0x17
        /*004a*/ 	.short	(.L_19 - .L_18)
.L_18:
        /*004c*/ 	.word	0x00000000
        /*0050*/ 	.short	0x0001
        /*0052*/ 	.short	0x0008
        /*0054*/ 	.byte	0x00, 0xf4, 0x21, 0x00


	//----- nvinfo : EIATTR_KPARAM_INFO
	.align		4
.L_19:
        /*0058*/ 	.byte	0x04, 0x17
        /*005a*/ 	.short	(.L_21 - .L_20)
.L_20:
        /*005c*/ 	.word	0x00000000
        /*0060*/ 	.short	0x0000
        /*0062*/ 	.short	0x0000
        /*0064*/ 	.byte	0x00, 0xf4, 0x21, 0x00


	//----- nvinfo : EIATTR_SPARSE_MMA_MASK
	.align		4
.L_21:
        /*0068*/ 	.byte	0x03, 0x50
        /*006a*/ 	.short	0x0000


	//----- nvinfo : EIATTR_MAXREG_COUNT
	.align		4
        /*006c*/ 	.byte	0x03, 0x1b
        /*006e*/ 	.short	0x00ff


	//----- nvinfo : EIATTR_EXIT_INSTR_OFFSETS
	.align		4
        /*0070*/ 	.byte	0x04, 0x1c
        /*0072*/ 	.short	(.L_23 - .L_22)


	//   ....[0]....
.L_22:
        /*0074*/ 	.word	0x000003e0


	//   ....[1]....
        /*0078*/ 	.word	0x00000400


	//----- nvinfo : EIATTR_REQNTID
	.align		4
.L_23:
        /*007c*/ 	.byte	0x04, 0x10
        /*007e*/ 	.short	(.L_25 - .L_24)
.L_24:
        /*0080*/ 	.word	0x00000080
        /*0084*/ 	.word	0x00000001
        /*0088*/ 	.word	0x00000001


	//----- nvinfo : EIATTR_CBANK_PARAM_SIZE
	.align		4
.L_25:
        /*008c*/ 	.byte	0x03, 0x19
        /*008e*/ 	.short	0x002c


	//----- nvinfo : EIATTR_PARAM_CBANK
	.align		4
        /*0090*/ 	.byte	0x04, 0x0a
        /*0092*/ 	.short	(.L_27 - .L_26)
	.align		4
.L_26:
        /*0094*/ 	.word	index@(.nv.constant0.triton_poi_fused_stack_8)
        /*0098*/ 	.short	0x0210
        /*009a*/ 	.short	0x002c


	//----- nvinfo : EIATTR_SW_WAR
	.align		4
.L_27:
        /*009c*/ 	.byte	0x04, 0x36
        /*009e*/ 	.short	(.L_29 - .L_28)
.L_28:
        /*00a0*/ 	.word	0x00000008
.L_29:


//--------------------- .nv.callgraph             --------------------------
	.section	.nv.callgraph,"",@"SHT_CUDA_CALLGRAPH"
	.align	4
	.sectionentsize	8
	.align		4
        /*0000*/ 	.word	0x00000000
	.align		4
        /*0004*/ 	.word	0xffffffff
	.align		4
        /*0008*/ 	.word	0x00000000
	.align		4
        /*000c*/ 	.word	0xfffffffe
	.align		4
        /*0010*/ 	.word	0x00000000
	.align		4
        /*0014*/ 	.word	0xfffffffd
	.align		4
        /*0018*/ 	.word	0x00000000
	.align		4
        /*001c*/ 	.word	0xfffffffc


//--------------------- .text.triton_poi_fused_stack_8 --------------------------
	.section	.text.triton_poi_fused_stack_8,"ax",@progbits
	.align	128
        .global         triton_poi_fused_stack_8
        .type           triton_poi_fused_stack_8,@function
        .size           triton_poi_fused_stack_8,(.L_x_1 - triton_poi_fused_stack_8)
        .other          triton_poi_fused_stack_8,@"STO_CUDA_ENTRY STV_DEFAULT"
triton_poi_fused_stack_8:
.text.triton_poi_fused_stack_8:
[----:B------:R-:W0:Y:S02]  /*0000*/  LDC R1, c[0x0][0x28] ;  /* 0x00000a00ff017b82 */ /* 0x000e240000000800 */
[----:B------:R-:W1:Y:S01]  /*0010*/  S2R R0, SR_TID.X ;  /* 0x0000000000007919 */ /* 0x000e620000002100 */
[----:B------:R-:W-:Y:S01]  /*0020*/  ULDC.64 UR4, c[0x0][0x220] ;  /* 0x0000880000047ab9 */ /* 0x000fe20000000a00 */
[----:B------:R-:W-:Y:S01]  /*0030*/  IMAD.MOV.U32 R10, RZ, RZ, RZ ;  /* 0x000000ffff0a7224 */ /* 0x000fe200078e00ff */
[----:B------:R-:W-:Y:S01]  /*0040*/  ULDC.64 UR6, c[0x0][0x218] ;  /* 0x0000860000067ab9 */ /* 0x000fe20000000a00 */
[----:B------:R-:W2:Y:S01]  /*0050*/  S2R R3, SR_CTAID.X ;  /* 0x0000000000037919 */ /* 0x000ea20000002500 */
[----:B------:R-:W-:Y:S01]  /*0060*/  ULDC.64 UR8, c[0x0][0x228] ;  /* 0x00008a0000087ab9 */ /* 0x000fe20000000a00 */
[----:B-1----:R-:W-:-:S05]  /*0070*/  LOP3.LUT R0, R0, 0x7f, RZ, 0xc0, !PT ;  /* 0x0000007f00007812 */ /* 0x002fca00078ec0ff */
[----:B--2---:R-:W-:-:S05]  /*0080*/  IMAD R0, R3, 0x80, R0 ;  /* 0x0000008003007824 */ /* 0x004fca00078e0200 */
[----:B------:R-:W-:-:S04]  /*0090*/  SHF.R.S32.HI R3, RZ, 0x1f, R0 ;  /* 0x0000001fff037819 */ /* 0x000fc80000011400 */
[CC--:B------:R-:W-:Y:S02]  /*00a0*/  LEA.HI R2, R3.reuse, R0.reuse, RZ, 0x2 ;  /* 0x0000000003027211 */ /* 0x0c0fe400078f10ff */
[----:B------:R-:W-:Y:S02]  /*00b0*/  LEA.HI R6, R3, R0, RZ, 0x6 ;  /* 0x0000000003067211 */ /* 0x000fe400078f30ff */
[--C-:B------:R-:W-:Y:S02]  /*00c0*/  SHF.R.S32.HI R4, RZ, 0x2, R2.reuse ;  /* 0x00000002ff047819 */ /* 0x100fe40000011402 */
[----:B------:R-:W-:Y:S02]  /*00d0*/  SHF.R.S32.HI R5, RZ, 0x1f, R2 ;  /* 0x0000001fff057819 */ /* 0x000fe40000011402 */
[----:B------:R-:W-:Y:S02]  /*00e0*/  LOP3.LUT R3, R2, 0xfffffffc, RZ, 0xc0, !PT ;  /* 0xfffffffc02037812 */ /* 0x000fe400078ec0ff */
[----:B------:R-:W-:-:S02]  /*00f0*/  LEA.HI R5, R5, R4, RZ, 0x4 ;  /* 0x0000000405057211 */ /* 0x000fc400078f20ff */
[----:B------:R-:W-:Y:S01]  /*0100*/  SHF.R.S32.HI R9, RZ, 0x6, R6 ;  /* 0x00000006ff097819 */ /* 0x000fe20000011406 */
[----:B------:R-:W-:Y:S01]  /*0110*/  IMAD.IADD R2, R0, 0x1, -R3 ;  /* 0x0000000100027824 */ /* 0x000fe200078e0a03 */
[----:B------:R-:W-:-:S05]  /*0120*/  LOP3.LUT R5, R5, 0xfffffff0, RZ, 0xc0, !PT ;  /* 0xfffffff005057812 */ /* 0x000fca00078ec0ff */
[----:B------:R-:W-:Y:S02]  /*0130*/  IMAD.IADD R3, R4, 0x1, -R5 ;  /* 0x0000000104037824 */ /* 0x000fe400078e0a05 */
[----:B------:R-:W-:Y:S02]  /*0140*/  IMAD R5, R9, 0x10, R2 ;  /* 0x0000001009057824 */ /* 0x000fe400078e0202 */
[C---:B------:R-:W-:Y:S01]  /*0150*/  IMAD.SHL.U32 R2, R3.reuse, 0x4, RZ ;  /* 0x0000000403027824 */ /* 0x040fe200078e00ff */
[----:B------:R-:W-:Y:S02]  /*0160*/  LOP3.LUT R13, R3, 0xfffffffc, RZ, 0xc0, !PT ;  /* 0xfffffffc030d7812 */ /* 0x000fe400078ec0ff */
[----:B------:R-:W-:Y:S02]  /*0170*/  SHF.R.S32.HI R7, RZ, 0x1f, R5 ;  /* 0x0000001fff077819 */ /* 0x000fe40000011405 */
[----:B------:R-:W-:Y:S02]  /*0180*/  IADD3 R5, P0, R2, R5, RZ ;  /* 0x0000000502057210 */ /* 0x000fe40007f1e0ff */
[----:B------:R-:W-:-:S02]  /*0190*/  ISETP.NE.AND P3, PT, R13, 0x8, PT ;  /* 0x000000080d00780c */ /* 0x000fc40003f65270 */
[----:B------:R-:W-:Y:S01]  /*01a0*/  LEA.HI.X.SX32 R12, R2, R7, 0x1, P0 ;  /* 0x00000007020c7211 */ /* 0x000fe200000f0eff */
[C---:B------:R-:W-:Y:S01]  /*01b0*/  IMAD.SHL.U32 R8, R5.reuse, 0x4, RZ ;  /* 0x0000000405087824 */ /* 0x040fe200078e00ff */
[----:B------:R-:W-:Y:S02]  /*01c0*/  ISETP.LT.AND P5, PT, R0, 0x400, !P3 ;  /* 0x000004000000780c */ /* 0x000fe40005fa1270 */
[----:B------:R-:W-:Y:S02]  /*01d0*/  SHF.L.U64.HI R12, R5, 0x2, R12 ;  /* 0x00000002050c7819 */ /* 0x000fe4000001020c */
[----:B------:R-:W-:-:S04]  /*01e0*/  IADD3 R4, P0, R8, UR4, RZ ;  /* 0x0000000408047c10 */ /* 0x000fc8000ff1e0ff */
[----:B------:R-:W-:Y:S01]  /*01f0*/  IADD3.X R5, R12, UR5, RZ, P0, !PT ;  /* 0x000000050c057c10 */ /* 0x000fe200087fe4ff */
[----:B------:R-:W-:-:S04]  /*0200*/  ULDC.64 UR4, c[0x0][0x208] ;  /* 0x0000820000047ab9 */ /* 0x000fc80000000a00 */
[----:B------:R1:W2:Y:S01]  /*0210*/  @P5 LDG.E R10, desc[UR4][R4.64+-0x80] ;  /* 0xffff8004040a5981 */ /* 0x0002a2000c1e1900 */
[----:B------:R-:W-:Y:S02]  /*0220*/  LOP3.LUT R11, R6, 0xffffffc0, RZ, 0xc0, !PT ;  /* 0xffffffc0060b7812 */ /* 0x000fe400078ec0ff */
[----:B------:R-:W1:Y:S01]  /*0230*/  LDC.64 R6, c[0x0][0x210] ;  /* 0x00008400ff067b82 */ /* 0x000e620000000a00 */
[C---:B------:R-:W-:Y:S02]  /*0240*/  ISETP.GE.AND P0, PT, R0.reuse, 0x400, PT ;  /* 0x000004000000780c */ /* 0x040fe40003f06270 */
[----:B------:R-:W-:Y:S01]  /*0250*/  IMAD.IADD R2, R0, 0x1, -R11 ;  /* 0x0000000100027824 */ /* 0x000fe200078e0a0b */
[C---:B------:R-:W-:Y:S02]  /*0260*/  ISETP.GE.AND P2, PT, R3.reuse, 0x4, PT ;  /* 0x000000040300780c */ /* 0x040fe40003f46270 */
[----:B------:R-:W-:Y:S01]  /*0270*/  ISETP.GT.AND P4, PT, R3, 0xb, !P0 ;  /* 0x0000000b0300780c */ /* 0x000fe20004784270 */
[----:B------:R-:W-:Y:S01]  /*0280*/  IMAD R11, R9, 0x10, R2 ;  /* 0x00000010090b7824 */ /* 0x000fe200078e0202 */
[----:B------:R-:W-:-:S02]  /*0290*/  IADD3 R2, P1, R8, UR6, RZ ;  /* 0x0000000608027c10 */ /* 0x000fc4000ff3e0ff */
[----:B------:R-:W-:Y:S02]  /*02a0*/  IADD3 R8, P6, R8, UR8, RZ ;  /* 0x0000000808087c10 */ /* 0x000fe4000ffde0ff */
[----:B------:R-:W-:Y:S02]  /*02b0*/  IADD3.X R3, R12, UR7, RZ, P1, !PT ;  /* 0x000000070c037c10 */ /* 0x000fe40008ffe4ff */
[----:B------:R-:W-:Y:S02]  /*02c0*/  ISETP.NE.AND P1, PT, R13, 0x4, PT ;  /* 0x000000040d00780c */ /* 0x000fe40003f25270 */
[----:B------:R-:W-:Y:S01]  /*02d0*/  IADD3.X R9, R12, UR9, RZ, P6, !PT ;  /* 0x000000090c097c10 */ /* 0x000fe2000b7fe4ff */
[----:B------:R-:W-:Y:S01]  /*02e0*/  IMAD.MOV.U32 R12, RZ, RZ, RZ ;  /* 0x000000ffff0c7224 */ /* 0x000fe200078e00ff */
[----:B------:R-:W-:Y:S01]  /*02f0*/  ISETP.LT.AND P6, PT, R0, 0x400, !P1 ;  /* 0x000004000000780c */ /* 0x000fe20004fc1270 */
[----:B-1----:R-:W-:Y:S02]  /*0300*/  IMAD.WIDE R4, R11, 0x4, R6 ;  /* 0x000000040b047825 */ /* 0x002fe400078e0206 */
[----:B------:R-:W1:Y:S02]  /*0310*/  LDC.64 R6, c[0x0][0x230] ;  /* 0x00008c00ff067b82 */ /* 0x000e640000000a00 */
[----:B------:R-:W-:-:S08]  /*0320*/  IMAD.MOV.U32 R11, RZ, RZ, RZ ;  /* 0x000000ffff0b7224 */ /* 0x000fd000078e00ff */
[----:B------:R-:W3:Y:S04]  /*0330*/  @P6 LDG.E R12, desc[UR4][R2.64+-0x40] ;  /* 0xffffc004020c6981 */ /* 0x000ee8000c1e1900 */
[----:B------:R-:W4:Y:S01]  /*0340*/  @P4 LDG.E R11, desc[UR4][R8.64+-0xc0] ;  /* 0xffff4004080b4981 */ /* 0x000f22000c1e1900 */
[----:B--2---:R-:W-:Y:S01]  /*0350*/  SEL R13, R10, RZ, P5 ;  /* 0x000000ff0a0d7207 */ /* 0x004fe20002800000 */
[----:B------:R-:W-:Y:S01]  /*0360*/  IMAD.MOV.U32 R10, RZ, RZ, RZ ;  /* 0x000000ffff0a7224 */ /* 0x000fe200078e00ff */
[----:B------:R-:W-:-:S13]  /*0370*/  ISETP.LT.AND P5, PT, R0, 0x400, !P2 ;  /* 0x000004000000780c */ /* 0x000fda00057a1270 */
[----:B------:R-:W2:Y:S01]  /*0380*/  @P5 LDG.E R10, desc[UR4][R4.64] ;  /* 0x00000004040a5981 */ /* 0x000ea2000c1e1900 */
[----:B-1----:R-:W-:Y:S01]  /*0390*/  IMAD.WIDE R6, R0, 0x4, R6 ;  /* 0x0000000400067825 */ /* 0x002fe200078e0206 */
[----:B---3--:R-:W-:Y:S02]  /*03a0*/  SEL R12, R12, RZ, P6 ;  /* 0x000000ff0c0c7207 */ /* 0x008fe40003000000 */
[----:B----4-:R-:W-:Y:S02]  /*03b0*/  @P3 SEL R13, R11, RZ, P4 ;  /* 0x000000ff0b0d3207 */ /* 0x010fe40002000000 */
[----:B--2---:R-:W-:Y:S02]  /*03c0*/  SEL R11, R10, RZ, P5 ;  /* 0x000000ff0a0b7207 */ /* 0x004fe40002800000 */
[----:B------:R-:W-:Y:S01]  /*03d0*/  @P2 SEL R11, R12, R13, !P1 ;  /* 0x0000000d0c0b2207 */ /* 0x000fe20004800000 */
[----:B------:R-:W-:Y:S06]  /*03e0*/  @P0 EXIT ;  /* 0x000000000000094d */ /* 0x000fec0003800000 */
[----:B------:R-:W-:Y:S01]  /*03f0*/  STG.E desc[UR4][R6.64], R11 ;  /* 0x0000000b06007986 */ /* 0x000fe2000c101904 */
[----:B------:R-:W-:Y:S05]  /*0400*/  EXIT ;  /* 0x000000000000794d */ /* 0x000fea0003800000 */
.L_x_0:
[----:B------:R-:W-:-:S00]  /*0410*/  BRA `(.L_x_0) ;  /* 0xfffffffc00fc7947 */ /* 0x000fc0000383ffff */
[----:B------:R-:W-:-:S00]  /*0420*/  NOP ;  /* 0x0000000000007918 */ /* 0x000fc00000000000 */
        /* <DEDUP_REMOVED lines=13> */
.L_x_1:


//--------------------- .nv.constant0.triton_poi_fused_stack_8 --------------------------
	.section	.nv.constant0.triton_poi_fused_stack_8,"a",@progbits
	.sectionflags	@""
	.align	4
.nv.constant0.triton_poi_fused_stack_8:
	.zero		572
